//
// Generated by NVIDIA NVVM Compiler
//
// Compiler Build ID: CL-36424714
// Cuda compilation tools, release 13.0, V13.0.88
// Based on NVVM 20.0.0
//

.version 9.0
.target sm_100
.address_size 64

	// .globl	_Z20float_to_half_kernelPKfP6__halfm

.visible .entry _Z20float_to_half_kernelPKfP6__halfm(
	.param .u64 .ptr .align 1 _Z20float_to_half_kernelPKfP6__halfm_param_0,
	.param .u64 .ptr .align 1 _Z20float_to_half_kernelPKfP6__halfm_param_1,
	.param .u64 _Z20float_to_half_kernelPKfP6__halfm_param_2
)
{
	.reg .pred 	%p<2>;
	.reg .b16 	%rs<2>;
	.reg .b32 	%r<5>;
	.reg .b32 	%f<2>;
	.reg .b64 	%rd<11>;

	ld.param.u64 	%rd2, [_Z20float_to_half_kernelPKfP6__halfm_param_0];
	ld.param.u64 	%rd3, [_Z20float_to_half_kernelPKfP6__halfm_param_1];
	ld.param.u64 	%rd4, [_Z20float_to_half_kernelPKfP6__halfm_param_2];
	mov.u32 	%r1, %ctaid.x;
	mov.u32 	%r2, %ntid.x;
	mov.u32 	%r3, %tid.x;
	mad.lo.s32 	%r4, %r1, %r2, %r3;
	cvt.u64.u32 	%rd1, %r4;
	setp.le.u64 	%p1, %rd4, %rd1;
	@%p1 bra 	$L__BB0_2;
	cvta.to.global.u64 	%rd5, %rd2;
	cvta.to.global.u64 	%rd6, %rd3;
	shl.b64 	%rd7, %rd1, 2;
	add.s64 	%rd8, %rd5, %rd7;
	ld.global.nc.f32 	%f1, [%rd8];
	// begin inline asm
	{  cvt.rn.f16.f32 %rs1, %f1;}

	// end inline asm
	shl.b64 	%rd9, %rd1, 1;
	add.s64 	%rd10, %rd6, %rd9;
	st.global.u16 	[%rd10], %rs1;
$L__BB0_2:
	ret;

}


// ===== COMPILED SASS (sm_100) =====

	.target	sm_100

	.elftype	@"ET_EXEC"


//--------------------- .note.nv.tkinfo           --------------------------
	.section	.note.nv.tkinfo,"",@"SHT_NOTE"
	.sectionflags	@"SHF_NOTE_NV_TKINFO"
	.tkinfo
        /*0018*/ 	.word	0x00000002
        /*0030*/ 	.string	""
        /*0030*/ 	.string	"ptxas"
        /*0030*/ 	.string	"Cuda compilation tools, release 13.0, V13.0.88"
        /*0030*/ 	.string	"Build cuda_13.0.r13.0/compiler.36424714_0"
        /*0030*/ 	.string	"-arch sm_100 -m 64 "



//--------------------- .note.nv.cuinfo           --------------------------
	.section	.note.nv.cuinfo,"",@"SHT_NOTE"
	.sectionflags	@"SHF_NOTE_NV_CUINFO"
        /*0018*/ 	.short	0x0002
        /*001a*/ 	.short	0x0064
        /*001c*/ 	.short	0x0082
	.zero		2


//--------------------- .nv.info                  --------------------------
	.section	.nv.info,"",@"SHT_CUDA_INFO"
	.align	4


	//----- nvinfo : EIATTR_REGCOUNT
	.align		4
        /*0000*/ 	.byte	0x04, 0x2f
        /*0002*/ 	.short	(.L_1 - .L_0)
	.align		4
.L_0:
        /*0004*/ 	.word	index@(_Z20float_to_half_kernelPKfP6__halfm)
        /*0008*/ 	.word	0x00000008


	//----- nvinfo : EIATTR_FRAME_SIZE
	.align		4
.L_1:
        /*000c*/ 	.byte	0x04, 0x11
        /*000e*/ 	.short	(.L_3 - .L_2)
	.align		4
.L_2:
        /*0010*/ 	.word	index@(_Z20float_to_half_kernelPKfP6__halfm)
        /*0014*/ 	.word	0x00000000


	//----- nvinfo : EIATTR_MIN_STACK_SIZE
	.align		4
.L_3:
        /*0018*/ 	.byte	0x04, 0x12
        /*001a*/ 	.short	(.L_5 - .L_4)
	.align		4
.L_4:
        /*001c*/ 	.word	index@(_Z20float_to_half_kernelPKfP6__halfm)
        /*0020*/ 	.word	0x00000000
.L_5:


//--------------------- .nv.compat                --------------------------
	.section	.nv.compat,"",@"SHT_CUDA_COMPAT_INFO"
	.align	4
        /*0000*/ 	.byte	0x02, 0x09, 0x00, 0x00, 0x02, 0x02, 0x01, 0x00, 0x02, 0x05, 0x05, 0x00, 0x03, 0x07, 0x01, 0x01
        /*0010*/ 	.byte	0x02, 0x03, 0x00, 0x00, 0x02, 0x06, 0x01, 0x00, 0x04, 0x0b, 0x08, 0x00, 0x09, 0x00, 0x00, 0x00
        /*0020*/ 	.byte	0x00, 0x00, 0x00, 0x00


//--------------------- .nv.info._Z20float_to_half_kernelPKfP6__halfm --------------------------
	.section	.nv.info._Z20float_to_half_kernelPKfP6__halfm,"",@"SHT_CUDA_INFO"
	.sectionflags	@""
	.align	4


	//----- nvinfo : EIATTR_CUDA_API_VERSION
	.align		4
        /*0000*/ 	.byte	0x04, 0x37
        /*0002*/ 	.short	(.L_7 - .L_6)
.L_6:
        /*0004*/ 	.word	0x00000082


	//----- nvinfo : EIATTR_KPARAM_INFO
	.align		4
.L_7:
        /*0008*/ 	.byte	0x04, 0x17
        /*000a*/ 	.short	(.L_9 - .L_8)
.L_8:
        /*000c*/ 	.word	0x00000000
        /*0010*/ 	.short	0x0002
        /*0012*/ 	.short	0x0010
        /*0014*/ 	.byte	0x00, 0xf0, 0x21, 0x00


	//----- nvinfo : EIATTR_KPARAM_INFO
	.align		4
.L_9:
        /*0018*/ 	.byte	0x04, 0x17
        /*001a*/ 	.short	(.L_11 - .L_10)
.L_10:
        /*001c*/ 	.word	0x00000000
        /*0020*/ 	.short	0x0001
        /*0022*/ 	.short	0x0008
        /*0024*/ 	.byte	0x00, 0xf5, 0x21, 0x00


	//----- nvinfo : EIATTR_KPARAM_INFO
	.align		4
.L_11:
        /*0028*/ 	.byte	0x04, 0x17
        /*002a*/ 	.short	(.L_13 - .L_12)
.L_12:
        /*002c*/ 	.word	0x00000000
        /*0030*/ 	.short	0x0000
        /*0032*/ 	.short	0x0000
        /*0034*/ 	.byte	0x00, 0xf5, 0x21, 0x00


	//----- nvinfo : EIATTR_SPARSE_MMA_MASK
	.align		4
.L_13:
        /*0038*/ 	.byte	0x03, 0x50
        /*003a*/ 	.short	0x0000


	//----- nvinfo : EIATTR_MAXREG_COUNT
	.align		4
        /*003c*/ 	.byte	0x03, 0x1b
        /*003e*/ 	.short	0x00ff


	//----- nvinfo : EIATTR_MERCURY_ISA_VERSION
	.align		4
        /*0040*/ 	.byte	0x03, 0x5f
        /*0042*/ 	.short	0x0101


	//----- nvinfo : EIATTR_VRC_CTA_INIT_COUNT
	.align		4
        /*0044*/ 	.byte	0x02, 0x4a
	.zero		1
	.zero		1


	//----- nvinfo : EIATTR_EXIT_INSTR_OFFSETS
	.align		4
        /*0048*/ 	.byte	0x04, 0x1c
        /*004a*/ 	.short	(.L_15 - .L_14)


	//   ....[0]....
.L_14:
        /*004c*/ 	.word	0x00000080


	//   ....[1]....
        /*0050*/ 	.word	0x00000120


	//----- nvinfo : EIATTR_CBANK_PARAM_SIZE
	.align		4
.L_15:
        /*0054*/ 	.byte	0x03, 0x19
        /*0056*/ 	.short	0x0018


	//----- nvinfo : EIATTR_PARAM_CBANK
	.align		4
        /*0058*/ 	.byte	0x04, 0x0a
        /*005a*/ 	.short	(.L_17 - .L_16)
	.align		4
.L_16:
        /*005c*/ 	.word	index@(.nv.constant0._Z20float_to_half_kernelPKfP6__halfm)
        /*0060*/ 	.short	0x0380
        /*0062*/ 	.short	0x0018


	//----- nvinfo : EIATTR_SW_WAR
	.align		4
.L_17:
        /*0064*/ 	.byte	0x04, 0x36
        /*0066*/ 	.short	(.L_19 - .L_18)
.L_18:
        /*0068*/ 	.word	0x00000008
.L_19:


//--------------------- .nv.callgraph             --------------------------
	.section	.nv.callgraph,"",@"SHT_CUDA_CALLGRAPH"
	.align	4
	.sectionentsize	8
	.align		4
        /*0000*/ 	.word	0x00000000
	.align		4
        /*0004*/ 	.word	0xffffffff
	.align		4
        /*0008*/ 	.word	0x00000000
	.align		4
        /*000c*/ 	.word	0xfffffffe
	.align		4
        /*0010*/ 	.word	0x00000000
	.align		4
        /*0014*/ 	.word	0xfffffffd
	.align		4
        /*0018*/ 	.word	0x00000000
	.align		4
        /*001c*/ 	.word	0xfffffffc


//--------------------- .text._Z20float_to_half_kernelPKfP6__halfm --------------------------
	.section	.text._Z20float_to_half_kernelPKfP6__halfm,"ax",@progbits
	.align	128
        .global         _Z20float_to_half_kernelPKfP6__halfm
        .type           _Z20float_to_half_kernelPKfP6__halfm,@function
        .size           _Z20float_to_half_kernelPKfP6__halfm,(.L_x_1 - _Z20float_to_half_kernelPKfP6__halfm)
        .other          _Z20float_to_half_kernelPKfP6__halfm,@"STO_CUDA_ENTRY STV_DEFAULT"
_Z20float_to_half_kernelPKfP6__halfm:
.text._Z20float_to_half_kernelPKfP6__halfm:
[----:B------:R-:W-:Y:S01]  /*0000*/  LDC R1, c[0x0][0x37c] ;  /* 0x0000df00ff017b82 */ /* 0x000fe20000000800 */
[----:B------:R-:W0:Y:S07]  /*0010*/  S2R R3, SR_TID.X ;  /* 0x0000000000037919 */ /* 0x000e2e0000002100 */
[----:B------:R-:W0:Y:S01]  /*0020*/  S2UR UR4, SR_CTAID.X ;  /* 0x00000000000479c3 */ /* 0x000e220000002500 */
[----:B------:R-:W1:Y:S07]  /*0030*/  LDCU.64 UR6, c[0x0][0x390] ;  /* 0x00007200ff0677ac */ /* 0x000e6e0008000a00 */
[----:B------:R-:W0:Y:S02]  /*0040*/  LDC R0, c[0x0][0x360] ;  /* 0x0000d800ff007b82 */ /* 0x000e240000000800 */
[----:B0-----:R-:W-:-:S05]  /*0050*/  IMAD R0, R0, UR4, R3 ;  /* 0x0000000400007c24 */ /* 0x001fca000f8e0203 */
[----:B-1----:R-:W-:-:S04]  /*0060*/  ISETP.GE.U32.AND P0, PT, R0, UR6, PT ;  /* 0x0000000600007c0c */ /* 0x002fc8000bf06070 */
[----:B------:R-:W-:-:S13]  /*0070*/  ISETP.GE.U32.AND.EX P0, PT, RZ, UR7, PT, P0 ;  /* 0x00000007ff007c0c */ /* 0x000fda000bf06100 */
[----:B------:R-:W-:Y:S05]  /*0080*/  @P0 EXIT ;  /* 0x000000000000094d */ /* 0x000fea0003800000 */
[----:B------:R-:W0:Y:S01]  /*0090*/  LDCU.128 UR8, c[0x0][0x380] ;  /* 0x00007000ff0877ac */ /* 0x000e220008000c00 */
[----:B------:R-:W1:Y:S01]  /*00a0*/  LDCU.64 UR4, c[0x0][0x358] ;  /* 0x00006b00ff0477ac */ /* 0x000e620008000a00 */
[----:B0-----:R-:W-:-:S04]  /*00b0*/  LEA R2, P0, R0, UR8, 0x2 ;  /* 0x0000000800027c11 */ /* 0x001fc8000f8010ff */
[----:B------:R-:W-:-:S05]  /*00c0*/  LEA.HI.X R3, R0, UR9, RZ, 0x2, P0 ;  /* 0x0000000900037c11 */ /* 0x000fca00080f14ff */
[----:B-1----:R-:W2:Y:S01]  /*00d0*/  LDG.E.CONSTANT R2, desc[UR4][R2.64] ;  /* 0x0000000402027981 */ /* 0x002ea2000c1e9900 */
[----:B------:R-:W-:-:S04]  /*00e0*/  LEA R4, P0, R0, UR10, 0x1 ;  /* 0x0000000a00047c11 */ /* 0x000fc8000f8008ff */
[----:B------:R-:W-:Y:S02]  /*00f0*/  LEA.HI.X R5, R0, UR11, RZ, 0x1, P0 ;  /* 0x0000000b00057c11 */ /* 0x000fe400080f0cff */
[----:B--2---:R-:W-:-:S05]  /*0100*/  F2FP.F16.F32.PACK_AB R3, RZ, R2 ;  /* 0x00000002ff03723e */ /* 0x004fca00000000ff */
[----:B------:R-:W-:Y:S01]  /*0110*/  STG.E.U16 desc[UR4][R4.64], R3 ;  /* 0x0000000304007986 */ /* 0x000fe2000c101504 */
[----:B------:R-:W-:Y:S05]  /*0120*/  EXIT ;  /* 0x000000000000794d */ /* 0x000fea0003800000 */
.L_x_0:
[----:B------:R-:W-:-:S00]  /*0130*/  BRA `(.L_x_0) ;  /* 0xfffffffc00fc7947 */ /* 0x000fc0000383ffff */
[----:B------:R-:W-:-:S00]  /*0140*/  NOP ;  /* 0x0000000000007918 */ /* 0x000fc00000000000 */
        /* <DEDUP_REMOVED lines=11> */
.L_x_1:


//--------------------- .nv.shared.reserved.0     --------------------------
	.section	.nv.shared.reserved.0,"aw",@nobits
	.weak		__nv_reservedSMEM_offset_0_alias
	.size		__nv_reservedSMEM_offset_0_alias, 0, 64
	.other		__nv_reservedSMEM_offset_0_alias,@"STO_CUDA_RESERVED_SHARED STV_DEFAULT"
__nv_reservedSMEM_offset_0_alias:
	.zero		0
	.zero		64


//--------------------- .nv.constant0._Z20float_to_half_kernelPKfP6__halfm --------------------------
	.section	.nv.constant0._Z20float_to_half_kernelPKfP6__halfm,"a",@progbits
	.sectionflags	@""
	.align	4
.nv.constant0._Z20float_to_half_kernelPKfP6__halfm:
	.zero		920


//--------------------- SYMBOLS --------------------------

	.type		.nv.reservedSmem.offset0,@object
	.size		.nv.reservedSmem.offset0,0x4
